	.headerflags	@"EF_CUDA_TEXMODE_UNIFIED EF_CUDA_64BIT_ADDRESS EF_CUDA_ACCELERATORS EF_CUDA_SM90 EF_CUDA_VIRTUAL_SM(EF_CUDA_SM90)"
	.elftype	@"ET_EXEC"


//--------------------- .nv.info                  --------------------------
	.section	.nv.info,"",@"SHT_CUDA_INFO"
	.align	4


	//----- nvinfo : EIATTR_REGCOUNT
	.align		4
        /*0000*/ 	.byte	0x04, 0x2f
        /*0002*/ 	.short	(.L_3 - .L_2)
	.align		4
.L_2:
        /*0004*/ 	.word	index@(triton_poi_fused__native_batch_norm_legit_no_training_add_relu_35)
        /*0008*/ 	.word	0x0000001c


	//----- nvinfo : EIATTR_MIN_STACK_SIZE
	.align		4
.L_3:
        /*000c*/ 	.byte	0x04, 0x12
        /*000e*/ 	.short	(.L_5 - .L_4)
	.align		4
.L_4:
        /*0010*/ 	.word	index@(triton_poi_fused__native_batch_norm_legit_no_training_add_relu_35)
        /*0014*/ 	.word	0x00000000


	//----- nvinfo : EIATTR_FRAME_SIZE
	.align		4
.L_5:
        /*0018*/ 	.byte	0x04, 0x11
        /*001a*/ 	.short	(.L_7 - .L_6)
	.align		4
.L_6:
        /*001c*/ 	.word	index@(triton_poi_fused__native_batch_norm_legit_no_training_add_relu_35)
        /*0020*/ 	.word	0x00000000


	//----- nvinfo : EIATTR_MIN_STACK_SIZE
	.align		4
.L_7:
        /*0024*/ 	.byte	0x04, 0x12
        /*0026*/ 	.short	(.L_9 - .L_8)
	.align		4
.L_8:
        /*0028*/ 	.word	index@(triton_poi_fused__native_batch_norm_legit_no_training_add_relu_35)
        /*002c*/ 	.word	0x00000000
.L_9:


//--------------------- .nv.info.triton_poi_fused__native_batch_norm_legit_no_training_add_relu_35 --------------------------
	.section	.nv.info.triton_poi_fused__native_batch_norm_legit_no_training_add_relu_35,"",@"SHT_CUDA_INFO"
	.sectionflags	@""
	.align	4


	//----- nvinfo : EIATTR_CUDA_API_VERSION
	.align		4
        /*0000*/ 	.byte	0x04, 0x37
        /*0002*/ 	.short	(.L_11 - .L_10)
.L_10:
        /*0004*/ 	.word	0x0000007c


	//----- nvinfo : EIATTR_KPARAM_INFO
	.align		4
.L_11:
        /*0008*/ 	.byte	0x04, 0x17
        /*000a*/ 	.short	(.L_13 - .L_12)
.L_12:
        /*000c*/ 	.word	0x00000000
        /*0010*/ 	.short	0x000b
        /*0012*/ 	.short	0x0058
        /*0014*/ 	.byte	0x00, 0xf0, 0x11, 0x00


	//----- nvinfo : EIATTR_KPARAM_INFO
	.align		4
.L_13:
        /*0018*/ 	.byte	0x04, 0x17
        /*001a*/ 	.short	(.L_15 - .L_14)
.L_14:
        /*001c*/ 	.word	0x00000000
        /*0020*/ 	.short	0x000a
        /*0022*/ 	.short	0x0050
        /*0024*/ 	.byte	0x00, 0xf4, 0x21, 0x00


	//----- nvinfo : EIATTR_KPARAM_INFO
	.align		4
.L_15:
        /*0028*/ 	.byte	0x04, 0x17
        /*002a*/ 	.short	(.L_17 - .L_16)
.L_16:
        /*002c*/ 	.word	0x00000000
        /*0030*/ 	.short	0x0009
        /*0032*/ 	.short	0x0048
        /*0034*/ 	.byte	0x00, 0xf4, 0x21, 0x00


	//----- nvinfo : EIATTR_KPARAM_INFO
	.align		4
.L_17:
        /*0038*/ 	.byte	0x04, 0x17
        /*003a*/ 	.short	(.L_19 - .L_18)
.L_18:
        /*003c*/ 	.word	0x00000000
        /*0040*/ 	.short	0x0008
        /*0042*/ 	.short	0x0040
        /*0044*/ 	.byte	0x00, 0xf4, 0x21, 0x00


	//----- nvinfo : EIATTR_KPARAM_INFO
	.align		4
.L_19:
        /*0048*/ 	.byte	0x04, 0x17
        /*004a*/ 	.short	(.L_21 - .L_20)
.L_20:
        /*004c*/ 	.word	0x00000000
        /*0050*/ 	.short	0x0007
        /*0052*/ 	.short	0x0038
        /*0054*/ 	.byte	0x00, 0xf4, 0x21, 0x00


	//----- nvinfo : EIATTR_KPARAM_INFO
	.align		4
.L_21:
        /*0058*/ 	.byte	0x04, 0x17
        /*005a*/ 	.short	(.L_23 - .L_22)
.L_22:
        /*005c*/ 	.word	0x00000000
        /*0060*/ 	.short	0x0006
        /*0062*/ 	.short	0x0030
        /*0064*/ 	.byte	0x00, 0xf4, 0x21, 0x00


	//----- nvinfo : EIATTR_KPARAM_INFO
	.align		4
.L_23:
        /*0068*/ 	.byte	0x04, 0x17
        /*006a*/ 	.short	(.L_25 - .L_24)
.L_24:
        /*006c*/ 	.word	0x00000000
        /*0070*/ 	.short	0x0005
        /*0072*/ 	.short	0x0028
        /*0074*/ 	.byte	0x00, 0xf4, 0x21, 0x00


	//----- nvinfo : EIATTR_KPARAM_INFO
	.align		4
.L_25:
        /*0078*/ 	.byte	0x04, 0x17
        /*007a*/ 	.short	(.L_27 - .L_26)
.L_26:
        /*007c*/ 	.word	0x00000000
        /*0080*/ 	.short	0x0004
        /*0082*/ 	.short	0x0020
        /*0084*/ 	.byte	0x00, 0xf4, 0x21, 0x00


	//----- nvinfo : EIATTR_KPARAM_INFO
	.align		4
.L_27:
        /*0088*/ 	.byte	0x04, 0x17
        /*008a*/ 	.short	(.L_29 - .L_28)
.L_28:
        /*008c*/ 	.word	0x00000000
        /*0090*/ 	.short	0x0003
        /*0092*/ 	.short	0x0018
        /*0094*/ 	.byte	0x00, 0xf4, 0x21, 0x00


	//----- nvinfo : EIATTR_KPARAM_INFO
	.align		4
.L_29:
        /*0098*/ 	.byte	0x04, 0x17
        /*009a*/ 	.short	(.L_31 - .L_30)
.L_30:
        /*009c*/ 	.word	0x00000000
        /*00a0*/ 	.short	0x0002
        /*00a2*/ 	.short	0x0010
        /*00a4*/ 	.byte	0x00, 0xf4, 0x21, 0x00


	//----- nvinfo : EIATTR_KPARAM_INFO
	.align		4
.L_31:
        /*00a8*/ 	.byte	0x04, 0x17
        /*00aa*/ 	.short	(.L_33 - .L_32)
.L_32:
        /*00ac*/ 	.word	0x00000000
        /*00b0*/ 	.short	0x0001
        /*00b2*/ 	.short	0x0008
        /*00b4*/ 	.byte	0x00, 0xf4, 0x21, 0x00


	//----- nvinfo : EIATTR_KPARAM_INFO
	.align		4
.L_33:
        /*00b8*/ 	.byte	0x04, 0x17
        /*00ba*/ 	.short	(.L_35 - .L_34)
.L_34:
        /*00bc*/ 	.word	0x00000000
        /*00c0*/ 	.short	0x0000
        /*00c2*/ 	.short	0x0000
        /*00c4*/ 	.byte	0x00, 0xf4, 0x21, 0x00


	//----- nvinfo : EIATTR_SPARSE_MMA_MASK
	.align		4
.L_35:
        /*00c8*/ 	.byte	0x03, 0x50
        /*00ca*/ 	.short	0x0000


	//----- nvinfo : EIATTR_MAXREG_COUNT
	.align		4
        /*00cc*/ 	.byte	0x03, 0x1b
        /*00ce*/ 	.short	0x00ff


	//----- nvinfo : EIATTR_EXIT_INSTR_OFFSETS
	.align		4
        /*00d0*/ 	.byte	0x04, 0x1c
        /*00d2*/ 	.short	(.L_37 - .L_36)


	//   ....[0]....
.L_36:
        /*00d4*/ 	.word	0x000004f0


	//----- nvinfo : EIATTR_REQNTID
	.align		4
.L_37:
        /*00d8*/ 	.byte	0x04, 0x10
        /*00da*/ 	.short	(.L_39 - .L_38)
.L_38:
        /*00dc*/ 	.word	0x00000080
        /*00e0*/ 	.word	0x00000001
        /*00e4*/ 	.word	0x00000001


	//----- nvinfo : EIATTR_CBANK_PARAM_SIZE
	.align		4
.L_39:
        /*00e8*/ 	.byte	0x03, 0x19
        /*00ea*/ 	.short	0x005c


	//----- nvinfo : EIATTR_PARAM_CBANK
	.align		4
        /*00ec*/ 	.byte	0x04, 0x0a
        /*00ee*/ 	.short	(.L_41 - .L_40)
	.align		4
.L_40:
        /*00f0*/ 	.word	index@(.nv.constant0.triton_poi_fused__native_batch_norm_legit_no_training_add_relu_35)
        /*00f4*/ 	.short	0x0210
        /*00f6*/ 	.short	0x005c


	//----- nvinfo : EIATTR_SW_WAR
	.align		4
.L_41:
        /*00f8*/ 	.byte	0x04, 0x36
        /*00fa*/ 	.short	(.L_43 - .L_42)
.L_42:
        /*00fc*/ 	.word	0x00000008
.L_43:


//--------------------- .nv.callgraph             --------------------------
	.section	.nv.callgraph,"",@"SHT_CUDA_CALLGRAPH"
	.align	4
	.sectionentsize	8
	.align		4
        /*0000*/ 	.word	0x00000000
	.align		4
        /*0004*/ 	.word	0xffffffff
	.align		4
        /*0008*/ 	.word	0x00000000
	.align		4
        /*000c*/ 	.word	0xfffffffe
	.align		4
        /*0010*/ 	.word	0x00000000
	.align		4
        /*0014*/ 	.word	0xfffffffd
	.align		4
        /*0018*/ 	.word	0x00000000
	.align		4
        /*001c*/ 	.word	0xfffffffc


//--------------------- .nv.constant4             --------------------------
	.section	.nv.constant4,"a",@progbits
	.align	8
	.align		8
.nv.constant4:
        /*0000*/ 	.dword	_$_str
	.align		8
        /*0008*/ 	.dword	_$_str_$_2


//--------------------- .text.triton_poi_fused__native_batch_norm_legit_no_training_add_relu_35 --------------------------
	.section	.text.triton_poi_fused__native_batch_norm_legit_no_training_add_relu_35,"ax",@progbits
	.align	128
        .global         triton_poi_fused__native_batch_norm_legit_no_training_add_relu_35
        .type           triton_poi_fused__native_batch_norm_legit_no_training_add_relu_35,@function
        .size           triton_poi_fused__native_batch_norm_legit_no_training_add_relu_35,(.L_x_1 - triton_poi_fused__native_batch_norm_legit_no_training_add_relu_35)
        .other          triton_poi_fused__native_batch_norm_legit_no_training_add_relu_35,@"STO_CUDA_ENTRY STV_DEFAULT"
triton_poi_fused__native_batch_norm_legit_no_training_add_relu_35:
.text.triton_poi_fused__native_batch_norm_legit_no_training_add_relu_35:
[----:B------:R-:W-:Y:S01]  /*0000*/  LDC R1, c[0x0][0x28] ;  /* 0x00000a00ff017b82 */ /* 0x000fe20000000800 */
[----:B------:R-:W1:Y:S07]  /*0010*/  S2R R0, SR_TID.X ;  /* 0x0000000000007919 */ /* 0x000e6e0000002100 */
[----:B------:R-:W2:Y:S01]  /*0020*/  LDC.64 R14, c[0x0][0x220] ;  /* 0x00008800ff0e7b82 */ /* 0x000ea20000000a00 */
[----:B------:R-:W-:Y:S01]  /*0030*/  ULDC.64 UR4, c[0x0][0x208] ;  /* 0x0000820000047ab9 */ /* 0x000fe20000000a00 */
[----:B------:R-:W3:Y:S06]  /*0040*/  S2R R3, SR_CTAID.X ;  /* 0x0000000000037919 */ /* 0x000eec0000002500 */
[----:B------:R-:W4:Y:S08]  /*0050*/  LDC.64 R20, c[0x0][0x248] ;  /* 0x00009200ff147b82 */ /* 0x000f300000000a00 */
[----:B------:R-:W5:Y:S08]  /*0060*/  LDC.64 R24, c[0x0][0x240] ;  /* 0x00009000ff187b82 */ /* 0x000f700000000a00 */
[----:B------:R-:W5:Y:S01]  /*0070*/  LDC.64 R22, c[0x0][0x238] ;  /* 0x00008e00ff167b82 */ /* 0x000f620000000a00 */
[----:B-1----:R-:W-:-:S07]  /*0080*/  LOP3.LUT R0, R0, 0x7f, RZ, 0xc0, !PT ;  /* 0x0000007f00007812 */ /* 0x002fce00078ec0ff */
[----:B------:R-:W1:Y:S01]  /*0090*/  LDC.64 R18, c[0x0][0x210] ;  /* 0x00008400ff127b82 */ /* 0x000e620000000a00 */
[----:B---3--:R-:W-:Y:S02]  /*00a0*/  SHF.R.S32.HI R2, RZ, 0x18, R3 ;  /* 0x00000018ff027819 */ /* 0x008fe40000011403 */
[----:B------:R-:W-:Y:S02]  /*00b0*/  LEA R0, R3, R0, 0x7 ;  /* 0x0000000003007211 */ /* 0x000fe400078e38ff */
[----:B------:R-:W-:-:S03]  /*00c0*/  SGXT R3, R2, 0x1 ;  /* 0x000000010203781a */ /* 0x000fc60000000200 */
[----:B------:R-:W3:Y:S01]  /*00d0*/  LDC.64 R16, c[0x0][0x218] ;  /* 0x00008600ff107b82 */ /* 0x000ee20000000a00 */
[----:B------:R-:W-:-:S04]  /*00e0*/  LEA.HI R3, R3, R0, RZ, 0x4 ;  /* 0x0000000003037211 */ /* 0x000fc800078f20ff */
[----:B------:R-:W-:-:S03]  /*00f0*/  SHF.R.S32.HI R13, RZ, 0x4, R3 ;  /* 0x00000004ff0d7819 */ /* 0x000fc60000011403 */
[----:B------:R-:W3:Y:S01]  /*0100*/  LDC.64 R8, c[0x0][0x228] ;  /* 0x00008a00ff087b82 */ /* 0x000ee20000000a00 */
[----:B------:R-:W-:-:S04]  /*0110*/  SHF.R.S32.HI R2, RZ, 0x1f, R3 ;  /* 0x0000001fff027819 */ /* 0x000fc80000011403 */
[----:B------:R-:W-:-:S03]  /*0120*/  LEA.HI R2, R2, R13, RZ, 0x6 ;  /* 0x0000000d02027211 */ /* 0x000fc600078f30ff */
[----:B------:R-:W3:Y:S01]  /*0130*/  LDC.64 R6, c[0x0][0x230] ;  /* 0x00008c00ff067b82 */ /* 0x000ee20000000a00 */
[----:B------:R-:W-:-:S04]  /*0140*/  LOP3.LUT R2, R2, 0xffffffc0, RZ, 0xc0, !PT ;  /* 0xffffffc002027812 */ /* 0x000fc800078ec0ff */
[----:B------:R-:W-:-:S03]  /*0150*/  IADD3 R13, R13, -R2, RZ ;  /* 0x800000020d0d7210 */ /* 0x000fc60007ffe0ff */
[----:B------:R-:W3:Y:S02]  /*0160*/  LDC.64 R4, c[0x0][0x250] ;  /* 0x00009400ff047b82 */ /* 0x000ee40000000a00 */
[----:B--2---:R-:W-:-:S04]  /*0170*/  IMAD.WIDE R14, R13, 0x4, R14 ;  /* 0x000000040d0e7825 */ /* 0x004fc800078e020e */
[----:B----4-:R-:W-:Y:S01]  /*0180*/  IMAD.WIDE R20, R13, 0x4, R20 ;  /* 0x000000040d147825 */ /* 0x010fe200078e0214 */
[----:B------:R2:W4:Y:S01]  /*0190*/  LDG.E.EL R11, desc[UR4][R14.64] ;  /* 0x000000040e0b7981 */ /* 0x000522000c2e1900 */
[----:B------:R-:W3:Y:S03]  /*01a0*/  LDC.64 R2, c[0x0][0x258] ;  /* 0x00009600ff027b82 */ /* 0x000ee60000000a00 */
[----:B------:R3:W4:Y:S01]  /*01b0*/  LDG.E.EL R10, desc[UR4][R20.64] ;  /* 0x00000004140a7981 */ /* 0x000722000c2e1900 */
[----:B0----5:R-:W-:-:S04]  /*01c0*/  IMAD.WIDE R22, R0, 0x4, R22 ;  /* 0x0000000400167825 */ /* 0x021fc800078e0216 */
[----:B-1----:R-:W-:Y:S01]  /*01d0*/  IMAD.WIDE R18, R0, 0x4, R18 ;  /* 0x0000000400127825 */ /* 0x002fe200078e0212 */
[----:B------:R-:W5:Y:S03]  /*01e0*/  LDG.E R12, desc[UR4][R22.64] ;  /* 0x00000004160c7981 */ /* 0x000f66000c1e1900 */
[----:B--2---:R-:W-:-:S04]  /*01f0*/  IMAD.WIDE R14, R13, 0x4, R24 ;  /* 0x000000040d0e7825 */ /* 0x004fc800078e0218 */
[C---:B---3--:R-:W-:Y:S02]  /*0200*/  IMAD.WIDE R20, R13.reuse, 0x4, R16 ;  /* 0x000000040d147825 */ /* 0x048fe400078e0210 */
[----:B------:R-:W5:Y:S02]  /*0210*/  LDG.E.EL R15, desc[UR4][R14.64] ;  /* 0x000000040e0f7981 */ /* 0x000f64000c2e1900 */
[C---:B------:R-:W-:Y:S02]  /*0220*/  IMAD.WIDE R8, R13.reuse, 0x4, R8 ;  /* 0x000000040d087825 */ /* 0x040fe400078e0208 */
[----:B------:R-:W2:Y:S02]  /*0230*/  LDG.E R16, desc[UR4][R18.64] ;  /* 0x0000000412107981 */ /* 0x000ea4000c1e1900 */
[C---:B------:R-:W-:Y:S02]  /*0240*/  IMAD.WIDE R6, R13.reuse, 0x4, R6 ;  /* 0x000000040d067825 */ /* 0x040fe400078e0206 */
[----:B------:R-:W2:Y:S02]  /*0250*/  LDG.E.EL R17, desc[UR4][R20.64] ;  /* 0x0000000414117981 */ /* 0x000ea4000c2e1900 */
[----:B------:R-:W-:-:S02]  /*0260*/  IMAD.WIDE R4, R13, 0x4, R4 ;  /* 0x000000040d047825 */ /* 0x000fc400078e0204 */
[----:B------:R0:W3:Y:S02]  /*0270*/  LDG.E.EL R8, desc[UR4][R8.64] ;  /* 0x0000000408087981 */ /* 0x0000e4000c2e1900 */
[----:B------:R-:W-:Y:S02]  /*0280*/  IMAD.WIDE R2, R13, 0x4, R2 ;  /* 0x000000040d027825 */ /* 0x000fe400078e0202 */
[----:B------:R-:W3:Y:S04]  /*0290*/  LDG.E.EL R7, desc[UR4][R6.64] ;  /* 0x0000000406077981 */ /* 0x000ee8000c2e1900 */
[----:B------:R-:W2:Y:S04]  /*02a0*/  LDG.E.EL R4, desc[UR4][R4.64] ;  /* 0x0000000404047981 */ /* 0x000ea8000c2e1900 */
[----:B------:R1:W2:Y:S01]  /*02b0*/  LDG.E.EL R13, desc[UR4][R2.64] ;  /* 0x00000004020d7981 */ /* 0x0002a2000c2e1900 */
[----:B0-----:R-:W-:Y:S01]  /*02c0*/  HFMA2.MMA R9, -RZ, RZ, 1.625, 0 ;  /* 0x3e800000ff097435 */ /* 0x001fe200000001ff */
[----:B-1----:R-:W0:Y:S02]  /*02d0*/  LDC.64 R2, c[0x0][0x260] ;  /* 0x00009800ff027b82 */ /* 0x002e240000000a00 */
[----:B0-----:R-:W-:-:S04]  /*02e0*/  IMAD.WIDE R2, R0, 0x4, R2 ;  /* 0x0000000400027825 */ /* 0x001fc800078e0202 */
[----:B----4-:R-:W-:Y:S01]  /*02f0*/  FADD R11, R11, 9.9999997473787516356e-06 ;  /* 0x3727c5ac0b0b7421 */ /* 0x010fe20000000000 */
[----:B------:R-:W-:-:S03]  /*0300*/  FADD R10, R10, 9.9999997473787516356e-06 ;  /* 0x3727c5ac0a0a7421 */ /* 0x000fc60000000000 */
[----:B------:R-:W0:Y:S08]  /*0310*/  MUFU.SQRT R14, R11 ;  /* 0x0000000b000e7308 */ /* 0x000e300000002000 */
[----:B------:R-:W1:Y:S01]  /*0320*/  MUFU.SQRT R18, R10 ;  /* 0x0000000a00127308 */ /* 0x000e620000002000 */
[C---:B0-----:R-:W-:Y:S02]  /*0330*/  FSETP.GT.AND P0, PT, R14.reuse, 8.50705917302346158658e+37, PT ;  /* 0x7e8000000e00780b */ /* 0x041fe40003f04000 */
[----:B------:R-:W-:-:S02]  /*0340*/  FSETP.GEU.AND P2, PT, R14, 1.175494350822287508e-38, PT ;  /* 0x008000000e00780b */ /* 0x000fc40003f4e000 */
[C---:B-1----:R-:W-:Y:S02]  /*0350*/  FSETP.GT.AND P1, PT, R18.reuse, 8.50705917302346158658e+37, PT ;  /* 0x7e8000001200780b */ /* 0x042fe40003f24000 */
[----:B------:R-:W-:-:S07]  /*0360*/  FSETP.GEU.AND P3, PT, R18, 1.175494350822287508e-38, PT ;  /* 0x008000001200780b */ /* 0x000fce0003f6e000 */
[----:B------:R-:W-:-:S04]  /*0370*/  @P0 FMUL R14, R14, 0.25 ;  /* 0x3e8000000e0e0820 */ /* 0x000fc80000400000 */
[----:B------:R-:W-:Y:S01]  /*0380*/  @!P2 FMUL R14, R14, 16777216 ;  /* 0x4b8000000e0ea820 */ /* 0x000fe20000400000 */
[----:B------:R-:W-:-:S04]  /*0390*/  @P1 FMUL R18, R18, 0.25 ;  /* 0x3e80000012121820 */ /* 0x000fc80000400000 */
[----:B------:R-:W-:Y:S01]  /*03a0*/  @!P3 FMUL R18, R18, 16777216 ;  /* 0x4b8000001212b820 */ /* 0x000fe20000400000 */
[----:B------:R-:W0:Y:S01]  /*03b0*/  MUFU.RCP R14, R14 ;  /* 0x0000000e000e7308 */ /* 0x000e220000001000 */
[----:B------:R-:W-:-:S07]  /*03c0*/  FSEL R5, R9, 1, P0 ;  /* 0x3f80000009057808 */ /* 0x000fce0000000000 */
[----:B------:R-:W1:Y:S01]  /*03d0*/  MUFU.RCP R18, R18 ;  /* 0x0000001200127308 */ /* 0x000e620000001000 */
[----:B------:R-:W-:Y:S01]  /*03e0*/  FSEL R9, R9, 1, P1 ;  /* 0x3f80000009097808 */ /* 0x000fe20000800000 */
[----:B------:R-:W-:-:S04]  /*03f0*/  @!P2 FMUL R5, R5, 16777216 ;  /* 0x4b8000000505a820 */ /* 0x000fc80000400000 */
[----:B------:R-:W-:Y:S01]  /*0400*/  @!P3 FMUL R9, R9, 16777216 ;  /* 0x4b8000000909b820 */ /* 0x000fe20000400000 */
[----:B-----5:R-:W-:Y:S01]  /*0410*/  FADD R12, R12, -R15 ;  /* 0x8000000f0c0c7221 */ /* 0x020fe20000000000 */
[----:B0-----:R-:W-:Y:S01]  /*0420*/  FMUL R5, R14, R5 ;  /* 0x000000050e057220 */ /* 0x001fe20000400000 */
[----:B--2---:R-:W-:Y:S01]  /*0430*/  FADD R16, R16, -R17 ;  /* 0x8000001110107221 */ /* 0x004fe20000000000 */
[----:B-1----:R-:W-:-:S03]  /*0440*/  FMUL R9, R18, R9 ;  /* 0x0000000912097220 */ /* 0x002fc60000400000 */
[----:B------:R-:W-:Y:S01]  /*0450*/  FMUL R5, R5, R16 ;  /* 0x0000001005057220 */ /* 0x000fe20000400000 */
[----:B------:R-:W-:-:S03]  /*0460*/  FMUL R9, R9, R12 ;  /* 0x0000000c09097220 */ /* 0x000fc60000400000 */
[----:B---3--:R-:W-:Y:S01]  /*0470*/  FFMA R5, R8, R5, R7 ;  /* 0x0000000508057223 */ /* 0x008fe20000000007 */
[----:B------:R-:W-:-:S04]  /*0480*/  FFMA R4, R4, R9, R13 ;  /* 0x0000000904047223 */ /* 0x000fc8000000000d */
[C---:B------:R-:W-:Y:S02]  /*0490*/  FSETP.GEU.AND P1, PT, R5.reuse, RZ, PT ;  /* 0x000000ff0500720b */ /* 0x040fe40003f2e000 */
[C---:B------:R-:W-:Y:S02]  /*04a0*/  FSETP.GEU.AND P0, PT, R4.reuse, RZ, PT ;  /* 0x000000ff0400720b */ /* 0x040fe40003f0e000 */
[----:B------:R-:W-:Y:S02]  /*04b0*/  FSEL R5, R5, RZ, P1 ;  /* 0x000000ff05057208 */ /* 0x000fe40000800000 */
[----:B------:R-:W-:-:S05]  /*04c0*/  FSEL R4, R4, RZ, P0 ;  /* 0x000000ff04047208 */ /* 0x000fca0000000000 */
[----:B------:R-:W-:-:S05]  /*04d0*/  FADD R5, R5, R4 ;  /* 0x0000000405057221 */ /* 0x000fca0000000000 */
[----:B------:R-:W-:Y:S01]  /*04e0*/  STG.E desc[UR4][R2.64], R5 ;  /* 0x0000000502007986 */ /* 0x000fe2000c101904 */
[----:B------:R-:W-:Y:S05]  /*04f0*/  EXIT ;  /* 0x000000000000794d */ /* 0x000fea0003800000 */
.L_x_0:
[----:B------:R-:W-:-:S00]  /*0500*/  BRA `(.L_x_0) ;  /* 0xfffffffc00fc7947 */ /* 0x000fc0000383ffff */
[----:B------:R-:W-:-:S00]  /*0510*/  NOP ;  /* 0x0000000000007918 */ /* 0x000fc00000000000 */
        /* <DEDUP_REMOVED lines=14> */
.L_x_1:


//--------------------- .nv.global.init           --------------------------
	.section	.nv.global.init,"aw",@progbits
.nv.global.init:
	.type		_$_str,@object
	.size		_$_str,(_$_str_$_2 - _$_str)
_$_str:
        /*0000*/ 	.byte	0x5f, 0x5f, 0x43, 0x55, 0x44, 0x41, 0x5f, 0x46, 0x54, 0x5a, 0x00
	.type		_$_str_$_2,@object
	.size		_$_str_$_2,(.L_1 - _$_str_$_2)
_$_str_$_2:
        /*000b*/ 	.byte	0x5f, 0x5f, 0x43, 0x55, 0x44, 0x41, 0x5f, 0x50, 0x52, 0x45, 0x43, 0x5f, 0x53, 0x51, 0x52, 0x54
        /*001b*/ 	.byte	0x00
.L_1:


//--------------------- .nv.constant0.triton_poi_fused__native_batch_norm_legit_no_training_add_relu_35 --------------------------
	.section	.nv.constant0.triton_poi_fused__native_batch_norm_legit_no_training_add_relu_35,"a",@progbits
	.sectionflags	@""
	.align	4
.nv.constant0.triton_poi_fused__native_batch_norm_legit_no_training_add_relu_35:
	.zero		620
